//
// Generated by NVIDIA NVVM Compiler
//
// Compiler Build ID: CL-36424714
// Cuda compilation tools, release 13.0, V13.0.88
// Based on NVVM 20.0.0
//

.version 9.0
.target sm_100
.address_size 64

	// .globl	_Z8is_primeiPiS_

.visible .entry _Z8is_primeiPiS_(
	.param .u32 _Z8is_primeiPiS__param_0,
	.param .u64 .ptr .align 1 _Z8is_primeiPiS__param_1,
	.param .u64 .ptr .align 1 _Z8is_primeiPiS__param_2
)
{
	.reg .pred 	%p<5>;
	.reg .b32 	%r<8>;
	.reg .b64 	%rd<5>;

	ld.param.u32 	%r2, [_Z8is_primeiPiS__param_0];
	ld.param.u64 	%rd1, [_Z8is_primeiPiS__param_1];
	ld.param.u64 	%rd2, [_Z8is_primeiPiS__param_2];
	mov.u32 	%r3, %ctaid.x;
	mov.u32 	%r4, %ntid.x;
	mov.u32 	%r5, %tid.x;
	mad.lo.s32 	%r1, %r3, %r4, %r5;
	setp.lt.s32 	%p1, %r1, 2;
	setp.ge.s32 	%p2, %r1, %r2;
	or.pred  	%p3, %p1, %p2;
	@%p3 bra 	$L__BB0_3;
	rem.s32 	%r6, %r2, %r1;
	setp.ne.s32 	%p4, %r6, 0;
	@%p4 bra 	$L__BB0_3;
	cvta.to.global.u64 	%rd3, %rd2;
	mov.b32 	%r7, 0;
	st.global.u32 	[%rd3], %r7;
	cvta.to.global.u64 	%rd4, %rd1;
	st.global.u32 	[%rd4], %r1;
$L__BB0_3:
	ret;

}


// ===== COMPILED SASS (sm_100) =====

	.target	sm_100

	.elftype	@"ET_EXEC"


//--------------------- .note.nv.tkinfo           --------------------------
	.section	.note.nv.tkinfo,"",@"SHT_NOTE"
	.sectionflags	@"SHF_NOTE_NV_TKINFO"
	.tkinfo
        /*0018*/ 	.word	0x00000002
        /*0030*/ 	.string	""
        /*0030*/ 	.string	"ptxas"
        /*0030*/ 	.string	"Cuda compilation tools, release 13.0, V13.0.88"
        /*0030*/ 	.string	"Build cuda_13.0.r13.0/compiler.36424714_0"
        /*0030*/ 	.string	"-arch sm_100 -m 64 "



//--------------------- .note.nv.cuinfo           --------------------------
	.section	.note.nv.cuinfo,"",@"SHT_NOTE"
	.sectionflags	@"SHF_NOTE_NV_CUINFO"
        /*0018*/ 	.short	0x0002
        /*001a*/ 	.short	0x0064
        /*001c*/ 	.short	0x0082
	.zero		2


//--------------------- .nv.info                  --------------------------
	.section	.nv.info,"",@"SHT_CUDA_INFO"
	.align	4


	//----- nvinfo : EIATTR_REGCOUNT
	.align		4
        /*0000*/ 	.byte	0x04, 0x2f
        /*0002*/ 	.short	(.L_1 - .L_0)
	.align		4
.L_0:
        /*0004*/ 	.word	index@(_Z8is_primeiPiS_)
        /*0008*/ 	.word	0x0000000b


	//----- nvinfo : EIATTR_FRAME_SIZE
	.align		4
.L_1:
        /*000c*/ 	.byte	0x04, 0x11
        /*000e*/ 	.short	(.L_3 - .L_2)
	.align		4
.L_2:
        /*0010*/ 	.word	index@(_Z8is_primeiPiS_)
        /*0014*/ 	.word	0x00000000


	//----- nvinfo : EIATTR_MIN_STACK_SIZE
	.align		4
.L_3:
        /*0018*/ 	.byte	0x04, 0x12
        /*001a*/ 	.short	(.L_5 - .L_4)
	.align		4
.L_4:
        /*001c*/ 	.word	index@(_Z8is_primeiPiS_)
        /*0020*/ 	.word	0x00000000
.L_5:


//--------------------- .nv.compat                --------------------------
	.section	.nv.compat,"",@"SHT_CUDA_COMPAT_INFO"
	.align	4
        /*0000*/ 	.byte	0x02, 0x09, 0x00, 0x00, 0x02, 0x02, 0x01, 0x00, 0x02, 0x05, 0x05, 0x00, 0x03, 0x07, 0x01, 0x01
        /*0010*/ 	.byte	0x02, 0x03, 0x00, 0x00, 0x02, 0x06, 0x01, 0x00, 0x04, 0x0b, 0x08, 0x00, 0x09, 0x00, 0x00, 0x00
        /*0020*/ 	.byte	0x00, 0x00, 0x00, 0x00


//--------------------- .nv.info._Z8is_primeiPiS_ --------------------------
	.section	.nv.info._Z8is_primeiPiS_,"",@"SHT_CUDA_INFO"
	.sectionflags	@""
	.align	4


	//----- nvinfo : EIATTR_CUDA_API_VERSION
	.align		4
        /*0000*/ 	.byte	0x04, 0x37
        /*0002*/ 	.short	(.L_7 - .L_6)
.L_6:
        /*0004*/ 	.word	0x00000082


	//----- nvinfo : EIATTR_KPARAM_INFO
	.align		4
.L_7:
        /*0008*/ 	.byte	0x04, 0x17
        /*000a*/ 	.short	(.L_9 - .L_8)
.L_8:
        /*000c*/ 	.word	0x00000000
        /*0010*/ 	.short	0x0002
        /*0012*/ 	.short	0x0010
        /*0014*/ 	.byte	0x00, 0xf5, 0x21, 0x00


	//----- nvinfo : EIATTR_KPARAM_INFO
	.align		4
.L_9:
        /*0018*/ 	.byte	0x04, 0x17
        /*001a*/ 	.short	(.L_11 - .L_10)
.L_10:
        /*001c*/ 	.word	0x00000000
        /*0020*/ 	.short	0x0001
        /*0022*/ 	.short	0x0008
        /*0024*/ 	.byte	0x00, 0xf5, 0x21, 0x00


	//----- nvinfo : EIATTR_KPARAM_INFO
	.align		4
.L_11:
        /*0028*/ 	.byte	0x04, 0x17
        /*002a*/ 	.short	(.L_13 - .L_12)
.L_12:
        /*002c*/ 	.word	0x00000000
        /*0030*/ 	.short	0x0000
        /*0032*/ 	.short	0x0000
        /*0034*/ 	.byte	0x00, 0xf0, 0x11, 0x00


	//----- nvinfo : EIATTR_SPARSE_MMA_MASK
	.align		4
.L_13:
        /*0038*/ 	.byte	0x03, 0x50
        /*003a*/ 	.short	0x0000


	//----- nvinfo : EIATTR_MAXREG_COUNT
	.align		4
        /*003c*/ 	.byte	0x03, 0x1b
        /*003e*/ 	.short	0x00ff


	//----- nvinfo : EIATTR_MERCURY_ISA_VERSION
	.align		4
        /*0040*/ 	.byte	0x03, 0x5f
        /*0042*/ 	.short	0x0101


	//----- nvinfo : EIATTR_VRC_CTA_INIT_COUNT
	.align		4
        /*0044*/ 	.byte	0x02, 0x4a
	.zero		1
	.zero		1


	//----- nvinfo : EIATTR_EXIT_INSTR_OFFSETS
	.align		4
        /*0048*/ 	.byte	0x04, 0x1c
        /*004a*/ 	.short	(.L_15 - .L_14)


	//   ....[0]....
.L_14:
        /*004c*/ 	.word	0x00000080


	//   ....[1]....
        /*0050*/ 	.word	0x00000210


	//   ....[2]....
        /*0054*/ 	.word	0x00000270


	//----- nvinfo : EIATTR_CBANK_PARAM_SIZE
	.align		4
.L_15:
        /*0058*/ 	.byte	0x03, 0x19
        /*005a*/ 	.short	0x0018


	//----- nvinfo : EIATTR_PARAM_CBANK
	.align		4
        /*005c*/ 	.byte	0x04, 0x0a
        /*005e*/ 	.short	(.L_17 - .L_16)
	.align		4
.L_16:
        /*0060*/ 	.word	index@(.nv.constant0._Z8is_primeiPiS_)
        /*0064*/ 	.short	0x0380
        /*0066*/ 	.short	0x0018


	//----- nvinfo : EIATTR_SW_WAR
	.align		4
.L_17:
        /*0068*/ 	.byte	0x04, 0x36
        /*006a*/ 	.short	(.L_19 - .L_18)
.L_18:
        /*006c*/ 	.word	0x00000008
.L_19:


//--------------------- .nv.callgraph             --------------------------
	.section	.nv.callgraph,"",@"SHT_CUDA_CALLGRAPH"
	.align	4
	.sectionentsize	8
	.align		4
        /*0000*/ 	.word	0x00000000
	.align		4
        /*0004*/ 	.word	0xffffffff
	.align		4
        /*0008*/ 	.word	0x00000000
	.align		4
        /*000c*/ 	.word	0xfffffffe
	.align		4
        /*0010*/ 	.word	0x00000000
	.align		4
        /*0014*/ 	.word	0xfffffffd
	.align		4
        /*0018*/ 	.word	0x00000000
	.align		4
        /*001c*/ 	.word	0xfffffffc


//--------------------- .text._Z8is_primeiPiS_    --------------------------
	.section	.text._Z8is_primeiPiS_,"ax",@progbits
	.align	128
        .global         _Z8is_primeiPiS_
        .type           _Z8is_primeiPiS_,@function
        .size           _Z8is_primeiPiS_,(.L_x_1 - _Z8is_primeiPiS_)
        .other          _Z8is_primeiPiS_,@"STO_CUDA_ENTRY STV_DEFAULT"
_Z8is_primeiPiS_:
.text._Z8is_primeiPiS_:
[----:B------:R-:W-:Y:S01]  /*0000*/  LDC R1, c[0x0][0x37c] ;  /* 0x0000df00ff017b82 */ /* 0x000fe20000000800 */
[----:B------:R-:W0:Y:S07]  /*0010*/  S2R R0, SR_TID.X ;  /* 0x0000000000007919 */ /* 0x000e2e0000002100 */
[----:B------:R-:W0:Y:S08]  /*0020*/  S2UR UR4, SR_CTAID.X ;  /* 0x00000000000479c3 */ /* 0x000e300000002500 */
[----:B------:R-:W0:Y:S08]  /*0030*/  LDC R5, c[0x0][0x360] ;  /* 0x0000d800ff057b82 */ /* 0x000e300000000800 */
[----:B------:R-:W1:Y:S01]  /*0040*/  LDC R4, c[0x0][0x380] ;  /* 0x0000e000ff047b82 */ /* 0x000e620000000800 */
[----:B0-----:R-:W-:-:S05]  /*0050*/  IMAD R5, R5, UR4, R0 ;  /* 0x0000000405057c24 */ /* 0x001fca000f8e0200 */
[----:B-1----:R-:W-:-:S04]  /*0060*/  ISETP.GE.AND P0, PT, R5, R4, PT ;  /* 0x000000040500720c */ /* 0x002fc80003f06270 */
[----:B------:R-:W-:-:S13]  /*0070*/  ISETP.LT.OR P0, PT, R5, 0x2, P0 ;  /* 0x000000020500780c */ /* 0x000fda0000701670 */
[----:B------:R-:W-:Y:S05]  /*0080*/  @P0 EXIT ;  /* 0x000000000000094d */ /* 0x000fea0003800000 */
[-C--:B------:R-:W-:Y:S02]  /*0090*/  IABS R6, R5.reuse ;  /* 0x0000000500067213 */ /* 0x080fe40000000000 */
[----:B------:R-:W-:Y:S02]  /*00a0*/  IABS R8, R5 ;  /* 0x0000000500087213 */ /* 0x000fe40000000000 */
[----:B------:R-:W0:Y:S01]  /*00b0*/  I2F.RP R0, R6 ;  /* 0x0000000600007306 */ /* 0x000e220000209400 */
[----:B------:R-:W-:Y:S02]  /*00c0*/  ISETP.GE.AND P2, PT, R4, RZ, PT ;  /* 0x000000ff0400720c */ /* 0x000fe40003f46270 */
[----:B------:R-:W-:-:S05]  /*00d0*/  IMAD.MOV R8, RZ, RZ, -R8 ;  /* 0x000000ffff087224 */ /* 0x000fca00078e0a08 */
[----:B0-----:R-:W0:Y:S02]  /*00e0*/  MUFU.RCP R0, R0 ;  /* 0x0000000000007308 */ /* 0x001e240000001000 */
[----:B0-----:R-:W-:Y:S01]  /*00f0*/  VIADD R2, R0, 0xffffffe ;  /* 0x0ffffffe00027836 */ /* 0x001fe20000000000 */
[----:B------:R-:W-:-:S05]  /*0100*/  IABS R0, R4 ;  /* 0x0000000400007213 */ /* 0x000fca0000000000 */
[----:B------:R0:W1:Y:S02]  /*0110*/  F2I.FTZ.U32.TRUNC.NTZ R3, R2 ;  /* 0x0000000200037305 */ /* 0x000064000021f000 */
[----:B0-----:R-:W-:Y:S02]  /*0120*/  IMAD.MOV.U32 R2, RZ, RZ, RZ ;  /* 0x000000ffff027224 */ /* 0x001fe400078e00ff */
[----:B-1----:R-:W-:-:S04]  /*0130*/  IMAD.MOV R7, RZ, RZ, -R3 ;  /* 0x000000ffff077224 */ /* 0x002fc800078e0a03 */
[----:B------:R-:W-:-:S04]  /*0140*/  IMAD R7, R7, R6, RZ ;  /* 0x0000000607077224 */ /* 0x000fc800078e02ff */
[----:B------:R-:W-:Y:S01]  /*0150*/  IMAD.HI.U32 R3, R3, R7, R2 ;  /* 0x0000000703037227 */ /* 0x000fe200078e0002 */
[----:B------:R-:W-:-:S05]  /*0160*/  MOV R7, R8 ;  /* 0x0000000800077202 */ /* 0x000fca0000000f00 */
[----:B------:R-:W-:-:S04]  /*0170*/  IMAD.HI.U32 R3, R3, R0, RZ ;  /* 0x0000000003037227 */ /* 0x000fc800078e00ff */
[----:B------:R-:W-:-:S05]  /*0180*/  IMAD R3, R3, R7, R0 ;  /* 0x0000000703037224 */ /* 0x000fca00078e0200 */
[----:B------:R-:W-:-:S13]  /*0190*/  ISETP.GT.U32.AND P0, PT, R6, R3, PT ;  /* 0x000000030600720c */ /* 0x000fda0003f04070 */
[----:B------:R-:W-:Y:S01]  /*01a0*/  @!P0 IMAD.IADD R3, R3, 0x1, -R6 ;  /* 0x0000000103038824 */ /* 0x000fe200078e0a06 */
[----:B------:R-:W-:-:S04]  /*01b0*/  ISETP.NE.AND P0, PT, R5, RZ, PT ;  /* 0x000000ff0500720c */ /* 0x000fc80003f05270 */
[----:B------:R-:W-:-:S13]  /*01c0*/  ISETP.GT.U32.AND P1, PT, R6, R3, PT ;  /* 0x000000030600720c */ /* 0x000fda0003f24070 */
[----:B------:R-:W-:-:S05]  /*01d0*/  @!P1 IMAD.IADD R3, R3, 0x1, -R6 ;  /* 0x0000000103039824 */ /* 0x000fca00078e0a06 */
[----:B------:R-:W-:Y:S02]  /*01e0*/  @!P2 IADD3 R3, PT, PT, -R3, RZ, RZ ;  /* 0x000000ff0303a210 */ /* 0x000fe40007ffe1ff */
[----:B------:R-:W-:-:S04]  /*01f0*/  @!P0 LOP3.LUT R3, RZ, R5, RZ, 0x33, !PT ;  /* 0x00000005ff038212 */ /* 0x000fc800078e33ff */
[----:B------:R-:W-:-:S13]  /*0200*/  ISETP.NE.AND P0, PT, R3, RZ, PT ;  /* 0x000000ff0300720c */ /* 0x000fda0003f05270 */
[----:B------:R-:W-:Y:S05]  /*0210*/  @P0 EXIT ;  /* 0x000000000000094d */ /* 0x000fea0003800000 */
[----:B------:R-:W0:Y:S01]  /*0220*/  LDC.64 R6, c[0x0][0x390] ;  /* 0x0000e400ff067b82 */ /* 0x000e220000000a00 */
[----:B------:R-:W0:Y:S07]  /*0230*/  LDCU.64 UR4, c[0x0][0x358] ;  /* 0x00006b00ff0477ac */ /* 0x000e2e0008000a00 */
[----:B------:R-:W1:Y:S01]  /*0240*/  LDC.64 R2, c[0x0][0x388] ;  /* 0x0000e200ff027b82 */ /* 0x000e620000000a00 */
[----:B0-----:R-:W-:Y:S04]  /*0250*/  STG.E desc[UR4][R6.64], RZ ;  /* 0x000000ff06007986 */ /* 0x001fe8000c101904 */
[----:B-1----:R-:W-:Y:S01]  /*0260*/  STG.E desc[UR4][R2.64], R5 ;  /* 0x0000000502007986 */ /* 0x002fe2000c101904 */
[----:B------:R-:W-:Y:S05]  /*0270*/  EXIT ;  /* 0x000000000000794d */ /* 0x000fea0003800000 */
.L_x_0:
[----:B------:R-:W-:-:S00]  /*0280*/  BRA `(.L_x_0) ;  /* 0xfffffffc00fc7947 */ /* 0x000fc0000383ffff */
[----:B------:R-:W-:-:S00]  /*0290*/  NOP ;  /* 0x0000000000007918 */ /* 0x000fc00000000000 */
        /* <DEDUP_REMOVED lines=14> */
.L_x_1:


//--------------------- .nv.shared.reserved.0     --------------------------
	.section	.nv.shared.reserved.0,"aw",@nobits
	.weak		__nv_reservedSMEM_offset_0_alias
	.size		__nv_reservedSMEM_offset_0_alias, 0, 64
	.other		__nv_reservedSMEM_offset_0_alias,@"STO_CUDA_RESERVED_SHARED STV_DEFAULT"
__nv_reservedSMEM_offset_0_alias:
	.zero		0
	.zero		64


//--------------------- .nv.constant0._Z8is_primeiPiS_ --------------------------
	.section	.nv.constant0._Z8is_primeiPiS_,"a",@progbits
	.sectionflags	@""
	.align	4
.nv.constant0._Z8is_primeiPiS_:
	.zero		920


//--------------------- SYMBOLS --------------------------

	.type		.nv.reservedSmem.offset0,@object
	.size		.nv.reservedSmem.offset0,0x4
